//
// Generated by NVIDIA NVVM Compiler
//
// Compiler Build ID: CL-36424714
// Cuda compilation tools, release 13.0, V13.0.88
// Based on NVVM 20.0.0
//

.version 9.0
.target sm_100
.address_size 64

	// .globl	_Z3addPiS_S_

.visible .entry _Z3addPiS_S_(
	.param .u64 .ptr .align 1 _Z3addPiS_S__param_0,
	.param .u64 .ptr .align 1 _Z3addPiS_S__param_1,
	.param .u64 .ptr .align 1 _Z3addPiS_S__param_2
)
{
	.reg .pred 	%p<2>;
	.reg .b32 	%r<8>;
	.reg .b64 	%rd<11>;

	ld.param.u64 	%rd1, [_Z3addPiS_S__param_0];
	ld.param.u64 	%rd2, [_Z3addPiS_S__param_1];
	ld.param.u64 	%rd3, [_Z3addPiS_S__param_2];
	mov.u32 	%r2, %ctaid.x;
	mov.u32 	%r3, %ntid.x;
	mov.u32 	%r4, %tid.x;
	mad.lo.s32 	%r1, %r2, %r3, %r4;
	setp.gt.s32 	%p1, %r1, 4095;
	@%p1 bra 	$L__BB0_2;
	cvta.to.global.u64 	%rd4, %rd1;
	cvta.to.global.u64 	%rd5, %rd2;
	cvta.to.global.u64 	%rd6, %rd3;
	mul.wide.s32 	%rd7, %r1, 4;
	add.s64 	%rd8, %rd4, %rd7;
	ld.global.u32 	%r5, [%rd8];
	add.s64 	%rd9, %rd5, %rd7;
	ld.global.u32 	%r6, [%rd9];
	add.s32 	%r7, %r6, %r5;
	add.s64 	%rd10, %rd6, %rd7;
	st.global.u32 	[%rd10], %r7;
$L__BB0_2:
	ret;

}


// ===== COMPILED SASS (sm_100) =====

	.target	sm_100

	.elftype	@"ET_EXEC"


//--------------------- .note.nv.tkinfo           --------------------------
	.section	.note.nv.tkinfo,"",@"SHT_NOTE"
	.sectionflags	@"SHF_NOTE_NV_TKINFO"
	.tkinfo
        /*0018*/ 	.word	0x00000002
        /*0030*/ 	.string	""
        /*0030*/ 	.string	"ptxas"
        /*0030*/ 	.string	"Cuda compilation tools, release 13.0, V13.0.88"
        /*0030*/ 	.string	"Build cuda_13.0.r13.0/compiler.36424714_0"
        /*0030*/ 	.string	"-arch sm_100 -m 64 "



//--------------------- .note.nv.cuinfo           --------------------------
	.section	.note.nv.cuinfo,"",@"SHT_NOTE"
	.sectionflags	@"SHF_NOTE_NV_CUINFO"
        /*0018*/ 	.short	0x0002
        /*001a*/ 	.short	0x0064
        /*001c*/ 	.short	0x0082
	.zero		2


//--------------------- .nv.info                  --------------------------
	.section	.nv.info,"",@"SHT_CUDA_INFO"
	.align	4


	//----- nvinfo : EIATTR_REGCOUNT
	.align		4
        /*0000*/ 	.byte	0x04, 0x2f
        /*0002*/ 	.short	(.L_1 - .L_0)
	.align		4
.L_0:
        /*0004*/ 	.word	index@(_Z3addPiS_S_)
        /*0008*/ 	.word	0x0000000c


	//----- nvinfo : EIATTR_FRAME_SIZE
	.align		4
.L_1:
        /*000c*/ 	.byte	0x04, 0x11
        /*000e*/ 	.short	(.L_3 - .L_2)
	.align		4
.L_2:
        /*0010*/ 	.word	index@(_Z3addPiS_S_)
        /*0014*/ 	.word	0x00000000


	//----- nvinfo : EIATTR_MIN_STACK_SIZE
	.align		4
.L_3:
        /*0018*/ 	.byte	0x04, 0x12
        /*001a*/ 	.short	(.L_5 - .L_4)
	.align		4
.L_4:
        /*001c*/ 	.word	index@(_Z3addPiS_S_)
        /*0020*/ 	.word	0x00000000
.L_5:


//--------------------- .nv.compat                --------------------------
	.section	.nv.compat,"",@"SHT_CUDA_COMPAT_INFO"
	.align	4
        /*0000*/ 	.byte	0x02, 0x09, 0x00, 0x00, 0x02, 0x02, 0x01, 0x00, 0x02, 0x05, 0x05, 0x00, 0x03, 0x07, 0x01, 0x01
        /*0010*/ 	.byte	0x02, 0x03, 0x00, 0x00, 0x02, 0x06, 0x01, 0x00, 0x04, 0x0b, 0x08, 0x00, 0x09, 0x00, 0x00, 0x00
        /*0020*/ 	.byte	0x00, 0x00, 0x00, 0x00


//--------------------- .nv.info._Z3addPiS_S_     --------------------------
	.section	.nv.info._Z3addPiS_S_,"",@"SHT_CUDA_INFO"
	.sectionflags	@""
	.align	4


	//----- nvinfo : EIATTR_CUDA_API_VERSION
	.align		4
        /*0000*/ 	.byte	0x04, 0x37
        /*0002*/ 	.short	(.L_7 - .L_6)
.L_6:
        /*0004*/ 	.word	0x00000082


	//----- nvinfo : EIATTR_KPARAM_INFO
	.align		4
.L_7:
        /*0008*/ 	.byte	0x04, 0x17
        /*000a*/ 	.short	(.L_9 - .L_8)
.L_8:
        /*000c*/ 	.word	0x00000000
        /*0010*/ 	.short	0x0002
        /*0012*/ 	.short	0x0010
        /*0014*/ 	.byte	0x00, 0xf5, 0x21, 0x00


	//----- nvinfo : EIATTR_KPARAM_INFO
	.align		4
.L_9:
        /*0018*/ 	.byte	0x04, 0x17
        /*001a*/ 	.short	(.L_11 - .L_10)
.L_10:
        /*001c*/ 	.word	0x00000000
        /*0020*/ 	.short	0x0001
        /*0022*/ 	.short	0x0008
        /*0024*/ 	.byte	0x00, 0xf5, 0x21, 0x00


	//----- nvinfo : EIATTR_KPARAM_INFO
	.align		4
.L_11:
        /*0028*/ 	.byte	0x04, 0x17
        /*002a*/ 	.short	(.L_13 - .L_12)
.L_12:
        /*002c*/ 	.word	0x00000000
        /*0030*/ 	.short	0x0000
        /*0032*/ 	.short	0x0000
        /*0034*/ 	.byte	0x00, 0xf5, 0x21, 0x00


	//----- nvinfo : EIATTR_SPARSE_MMA_MASK
	.align		4
.L_13:
        /*0038*/ 	.byte	0x03, 0x50
        /*003a*/ 	.short	0x0000


	//----- nvinfo : EIATTR_MAXREG_COUNT
	.align		4
        /*003c*/ 	.byte	0x03, 0x1b
        /*003e*/ 	.short	0x00ff


	//----- nvinfo : EIATTR_MERCURY_ISA_VERSION
	.align		4
        /*0040*/ 	.byte	0x03, 0x5f
        /*0042*/ 	.short	0x0101


	//----- nvinfo : EIATTR_VRC_CTA_INIT_COUNT
	.align		4
        /*0044*/ 	.byte	0x02, 0x4a
	.zero		1
	.zero		1


	//----- nvinfo : EIATTR_EXIT_INSTR_OFFSETS
	.align		4
        /*0048*/ 	.byte	0x04, 0x1c
        /*004a*/ 	.short	(.L_15 - .L_14)


	//   ....[0]....
.L_14:
        /*004c*/ 	.word	0x00000060


	//   ....[1]....
        /*0050*/ 	.word	0x00000120


	//----- nvinfo : EIATTR_CBANK_PARAM_SIZE
	.align		4
.L_15:
        /*0054*/ 	.byte	0x03, 0x19
        /*0056*/ 	.short	0x0018


	//----- nvinfo : EIATTR_PARAM_CBANK
	.align		4
        /*0058*/ 	.byte	0x04, 0x0a
        /*005a*/ 	.short	(.L_17 - .L_16)
	.align		4
.L_16:
        /*005c*/ 	.word	index@(.nv.constant0._Z3addPiS_S_)
        /*0060*/ 	.short	0x0380
        /*0062*/ 	.short	0x0018


	//----- nvinfo : EIATTR_SW_WAR
	.align		4
.L_17:
        /*0064*/ 	.byte	0x04, 0x36
        /*0066*/ 	.short	(.L_19 - .L_18)
.L_18:
        /*0068*/ 	.word	0x00000008
.L_19:


//--------------------- .nv.callgraph             --------------------------
	.section	.nv.callgraph,"",@"SHT_CUDA_CALLGRAPH"
	.align	4
	.sectionentsize	8
	.align		4
        /*0000*/ 	.word	0x00000000
	.align		4
        /*0004*/ 	.word	0xffffffff
	.align		4
        /*0008*/ 	.word	0x00000000
	.align		4
        /*000c*/ 	.word	0xfffffffe
	.align		4
        /*0010*/ 	.word	0x00000000
	.align		4
        /*0014*/ 	.word	0xfffffffd
	.align		4
        /*0018*/ 	.word	0x00000000
	.align		4
        /*001c*/ 	.word	0xfffffffc


//--------------------- .text._Z3addPiS_S_        --------------------------
	.section	.text._Z3addPiS_S_,"ax",@progbits
	.align	128
        .global         _Z3addPiS_S_
        .type           _Z3addPiS_S_,@function
        .size           _Z3addPiS_S_,(.L_x_1 - _Z3addPiS_S_)
        .other          _Z3addPiS_S_,@"STO_CUDA_ENTRY STV_DEFAULT"
_Z3addPiS_S_:
.text._Z3addPiS_S_:
[----:B------:R-:W-:Y:S01]  /*0000*/  LDC R1, c[0x0][0x37c] ;  /* 0x0000df00ff017b82 */ /* 0x000fe20000000800 */
[----:B------:R-:W0:Y:S07]  /*0010*/  S2R R0, SR_TID.X ;  /* 0x0000000000007919 */ /* 0x000e2e0000002100 */
[----:B------:R-:W0:Y:S08]  /*0020*/  S2UR UR4, SR_CTAID.X ;  /* 0x00000000000479c3 */ /* 0x000e300000002500 */
[----:B------:R-:W0:Y:S02]  /*0030*/  LDC R9, c[0x0][0x360] ;  /* 0x0000d800ff097b82 */ /* 0x000e240000000800 */
[----:B0-----:R-:W-:-:S05]  /*0040*/  IMAD R9, R9, UR4, R0 ;  /* 0x0000000409097c24 */ /* 0x001fca000f8e0200 */
[----:B------:R-:W-:-:S13]  /*0050*/  ISETP.GT.AND P0, PT, R9, 0xfff, PT ;  /* 0x00000fff0900780c */ /* 0x000fda0003f04270 */
[----:B------:R-:W-:Y:S05]  /*0060*/  @P0 EXIT ;  /* 0x000000000000094d */ /* 0x000fea0003800000 */
[----:B------:R-:W0:Y:S01]  /*0070*/  LDC.64 R2, c[0x0][0x380] ;  /* 0x0000e000ff027b82 */ /* 0x000e220000000a00 */
[----:B------:R-:W1:Y:S07]  /*0080*/  LDCU.64 UR4, c[0x0][0x358] ;  /* 0x00006b00ff0477ac */ /* 0x000e6e0008000a00 */
[----:B------:R-:W2:Y:S08]  /*0090*/  LDC.64 R4, c[0x0][0x388] ;  /* 0x0000e200ff047b82 */ /* 0x000eb00000000a00 */
[----:B------:R-:W3:Y:S01]  /*00a0*/  LDC.64 R6, c[0x0][0x390] ;  /* 0x0000e400ff067b82 */ /* 0x000ee20000000a00 */
[----:B0-----:R-:W-:-:S06]  /*00b0*/  IMAD.WIDE R2, R9, 0x4, R2 ;  /* 0x0000000409027825 */ /* 0x001fcc00078e0202 */
[----:B-1----:R-:W4:Y:S01]  /*00c0*/  LDG.E R2, desc[UR4][R2.64] ;  /* 0x0000000402027981 */ /* 0x002f22000c1e1900 */
[----:B--2---:R-:W-:-:S06]  /*00d0*/  IMAD.WIDE R4, R9, 0x4, R4 ;  /* 0x0000000409047825 */ /* 0x004fcc00078e0204 */
[----:B------:R-:W4:Y:S01]  /*00e0*/  LDG.E R5, desc[UR4][R4.64] ;  /* 0x0000000404057981 */ /* 0x000f22000c1e1900 */
[----:B---3--:R-:W-:Y:S01]  /*00f0*/  IMAD.WIDE R6, R9, 0x4, R6 ;  /* 0x0000000409067825 */ /* 0x008fe200078e0206 */
[----:B----4-:R-:W-:-:S05]  /*0100*/  IADD3 R9, PT, PT, R2, R5, RZ ;  /* 0x0000000502097210 */ /* 0x010fca0007ffe0ff */
[----:B------:R-:W-:Y:S01]  /*0110*/  STG.E desc[UR4][R6.64], R9 ;  /* 0x0000000906007986 */ /* 0x000fe2000c101904 */
[----:B------:R-:W-:Y:S05]  /*0120*/  EXIT ;  /* 0x000000000000794d */ /* 0x000fea0003800000 */
.L_x_0:
[----:B------:R-:W-:-:S00]  /*0130*/  BRA `(.L_x_0) ;  /* 0xfffffffc00fc7947 */ /* 0x000fc0000383ffff */
[----:B------:R-:W-:-:S00]  /*0140*/  NOP ;  /* 0x0000000000007918 */ /* 0x000fc00000000000 */
        /* <DEDUP_REMOVED lines=11> */
.L_x_1:


//--------------------- .nv.shared.reserved.0     --------------------------
	.section	.nv.shared.reserved.0,"aw",@nobits
	.weak		__nv_reservedSMEM_offset_0_alias
	.size		__nv_reservedSMEM_offset_0_alias, 0, 64
	.other		__nv_reservedSMEM_offset_0_alias,@"STO_CUDA_RESERVED_SHARED STV_DEFAULT"
__nv_reservedSMEM_offset_0_alias:
	.zero		0
	.zero		64


//--------------------- .nv.constant0._Z3addPiS_S_ --------------------------
	.section	.nv.constant0._Z3addPiS_S_,"a",@progbits
	.sectionflags	@""
	.align	4
.nv.constant0._Z3addPiS_S_:
	.zero		920


//--------------------- SYMBOLS --------------------------

	.type		.nv.reservedSmem.offset0,@object
	.size		.nv.reservedSmem.offset0,0x4
